//
// Generated by NVIDIA NVVM Compiler
//
// Compiler Build ID: CL-36424714
// Cuda compilation tools, release 13.0, V13.0.88
// Based on NVVM 20.0.0
//

.version 9.0
.target sm_100
.address_size 64

	// .globl	_Z3addPiS_S_

.visible .entry _Z3addPiS_S_(
	.param .u64 .ptr .align 1 _Z3addPiS_S__param_0,
	.param .u64 .ptr .align 1 _Z3addPiS_S__param_1,
	.param .u64 .ptr .align 1 _Z3addPiS_S__param_2
)
{
	.reg .b32 	%r<8>;
	.reg .b64 	%rd<11>;

	ld.param.u64 	%rd1, [_Z3addPiS_S__param_0];
	ld.param.u64 	%rd2, [_Z3addPiS_S__param_1];
	ld.param.u64 	%rd3, [_Z3addPiS_S__param_2];
	cvta.to.global.u64 	%rd4, %rd3;
	cvta.to.global.u64 	%rd5, %rd2;
	cvta.to.global.u64 	%rd6, %rd1;
	mov.u32 	%r1, %ctaid.x;
	mov.u32 	%r2, %ntid.x;
	mov.u32 	%r3, %tid.x;
	mad.lo.s32 	%r4, %r1, %r2, %r3;
	mul.wide.u32 	%rd7, %r4, 4;
	add.s64 	%rd8, %rd6, %rd7;
	ld.global.u32 	%r5, [%rd8];
	add.s64 	%rd9, %rd5, %rd7;
	ld.global.u32 	%r6, [%rd9];
	add.s32 	%r7, %r6, %r5;
	add.s64 	%rd10, %rd4, %rd7;
	st.global.u32 	[%rd10], %r7;
	ret;

}
	// .globl	_Z8subtractPiS_S_
.visible .entry _Z8subtractPiS_S_(
	.param .u64 .ptr .align 1 _Z8subtractPiS_S__param_0,
	.param .u64 .ptr .align 1 _Z8subtractPiS_S__param_1,
	.param .u64 .ptr .align 1 _Z8subtractPiS_S__param_2
)
{
	.reg .b32 	%r<8>;
	.reg .b64 	%rd<11>;

	ld.param.u64 	%rd1, [_Z8subtractPiS_S__param_0];
	ld.param.u64 	%rd2, [_Z8subtractPiS_S__param_1];
	ld.param.u64 	%rd3, [_Z8subtractPiS_S__param_2];
	cvta.to.global.u64 	%rd4, %rd3;
	cvta.to.global.u64 	%rd5, %rd2;
	cvta.to.global.u64 	%rd6, %rd1;
	mov.u32 	%r1, %ctaid.x;
	mov.u32 	%r2, %ntid.x;
	mov.u32 	%r3, %tid.x;
	mad.lo.s32 	%r4, %r1, %r2, %r3;
	mul.wide.u32 	%rd7, %r4, 4;
	add.s64 	%rd8, %rd6, %rd7;
	ld.global.u32 	%r5, [%rd8];
	add.s64 	%rd9, %rd5, %rd7;
	ld.global.u32 	%r6, [%rd9];
	sub.s32 	%r7, %r5, %r6;
	add.s64 	%rd10, %rd4, %rd7;
	st.global.u32 	[%rd10], %r7;
	ret;

}
	// .globl	_Z8multiplyPiS_S_
.visible .entry _Z8multiplyPiS_S_(
	.param .u64 .ptr .align 1 _Z8multiplyPiS_S__param_0,
	.param .u64 .ptr .align 1 _Z8multiplyPiS_S__param_1,
	.param .u64 .ptr .align 1 _Z8multiplyPiS_S__param_2
)
{
	.reg .b32 	%r<8>;
	.reg .b64 	%rd<11>;

	ld.param.u64 	%rd1, [_Z8multiplyPiS_S__param_0];
	ld.param.u64 	%rd2, [_Z8multiplyPiS_S__param_1];
	ld.param.u64 	%rd3, [_Z8multiplyPiS_S__param_2];
	cvta.to.global.u64 	%rd4, %rd3;
	cvta.to.global.u64 	%rd5, %rd2;
	cvta.to.global.u64 	%rd6, %rd1;
	mov.u32 	%r1, %ctaid.x;
	mov.u32 	%r2, %ntid.x;
	mov.u32 	%r3, %tid.x;
	mad.lo.s32 	%r4, %r1, %r2, %r3;
	mul.wide.u32 	%rd7, %r4, 4;
	add.s64 	%rd8, %rd6, %rd7;
	ld.global.u32 	%r5, [%rd8];
	add.s64 	%rd9, %rd5, %rd7;
	ld.global.u32 	%r6, [%rd9];
	mul.lo.s32 	%r7, %r6, %r5;
	add.s64 	%rd10, %rd4, %rd7;
	st.global.u32 	[%rd10], %r7;
	ret;

}
	// .globl	_Z3modPiS_S_
.visible .entry _Z3modPiS_S_(
	.param .u64 .ptr .align 1 _Z3modPiS_S__param_0,
	.param .u64 .ptr .align 1 _Z3modPiS_S__param_1,
	.param .u64 .ptr .align 1 _Z3modPiS_S__param_2
)
{
	.reg .b32 	%r<8>;
	.reg .b64 	%rd<11>;

	ld.param.u64 	%rd1, [_Z3modPiS_S__param_0];
	ld.param.u64 	%rd2, [_Z3modPiS_S__param_1];
	ld.param.u64 	%rd3, [_Z3modPiS_S__param_2];
	cvta.to.global.u64 	%rd4, %rd3;
	cvta.to.global.u64 	%rd5, %rd2;
	cvta.to.global.u64 	%rd6, %rd1;
	mov.u32 	%r1, %ctaid.x;
	mov.u32 	%r2, %ntid.x;
	mov.u32 	%r3, %tid.x;
	mad.lo.s32 	%r4, %r1, %r2, %r3;
	mul.wide.u32 	%rd7, %r4, 4;
	add.s64 	%rd8, %rd6, %rd7;
	ld.global.u32 	%r5, [%rd8];
	add.s64 	%rd9, %rd5, %rd7;
	ld.global.u32 	%r6, [%rd9];
	rem.s32 	%r7, %r5, %r6;
	add.s64 	%rd10, %rd4, %rd7;
	st.global.u32 	[%rd10], %r7;
	ret;

}


// ===== COMPILED SASS (sm_100) =====

	.target	sm_100

	.elftype	@"ET_EXEC"


//--------------------- .note.nv.tkinfo           --------------------------
	.section	.note.nv.tkinfo,"",@"SHT_NOTE"
	.sectionflags	@"SHF_NOTE_NV_TKINFO"
	.tkinfo
        /*0018*/ 	.word	0x00000002
        /*0030*/ 	.string	""
        /*0030*/ 	.string	"ptxas"
        /*0030*/ 	.string	"Cuda compilation tools, release 13.0, V13.0.88"
        /*0030*/ 	.string	"Build cuda_13.0.r13.0/compiler.36424714_0"
        /*0030*/ 	.string	"-arch sm_100 -m 64 "



//--------------------- .note.nv.cuinfo           --------------------------
	.section	.note.nv.cuinfo,"",@"SHT_NOTE"
	.sectionflags	@"SHF_NOTE_NV_CUINFO"
        /*0018*/ 	.short	0x0002
        /*001a*/ 	.short	0x0064
        /*001c*/ 	.short	0x0082
	.zero		2


//--------------------- .nv.info                  --------------------------
	.section	.nv.info,"",@"SHT_CUDA_INFO"
	.align	4


	//----- nvinfo : EIATTR_REGCOUNT
	.align		4
        /*0000*/ 	.byte	0x04, 0x2f
        /*0002*/ 	.short	(.L_1 - .L_0)
	.align		4
.L_0:
        /*0004*/ 	.word	index@(_Z3addPiS_S_)
        /*0008*/ 	.word	0x0000000c


	//----- nvinfo : EIATTR_FRAME_SIZE
	.align		4
.L_1:
        /*000c*/ 	.byte	0x04, 0x11
        /*000e*/ 	.short	(.L_3 - .L_2)
	.align		4
.L_2:
        /*0010*/ 	.word	index@(_Z3addPiS_S_)
        /*0014*/ 	.word	0x00000000


	//----- nvinfo : EIATTR_REGCOUNT
	.align		4
.L_3:
        /*0018*/ 	.byte	0x04, 0x2f
        /*001a*/ 	.short	(.L_5 - .L_4)
	.align		4
.L_4:
        /*001c*/ 	.word	index@(_Z8subtractPiS_S_)
        /*0020*/ 	.word	0x0000000c


	//----- nvinfo : EIATTR_FRAME_SIZE
	.align		4
.L_5:
        /*0024*/ 	.byte	0x04, 0x11
        /*0026*/ 	.short	(.L_7 - .L_6)
	.align		4
.L_6:
        /*0028*/ 	.word	index@(_Z8subtractPiS_S_)
        /*002c*/ 	.word	0x00000000


	//----- nvinfo : EIATTR_REGCOUNT
	.align		4
.L_7:
        /*0030*/ 	.byte	0x04, 0x2f
        /*0032*/ 	.short	(.L_9 - .L_8)
	.align		4
.L_8:
        /*0034*/ 	.word	index@(_Z8multiplyPiS_S_)
        /*0038*/ 	.word	0x0000000c


	//----- nvinfo : EIATTR_FRAME_SIZE
	.align		4
.L_9:
        /*003c*/ 	.byte	0x04, 0x11
        /*003e*/ 	.short	(.L_11 - .L_10)
	.align		4
.L_10:
        /*0040*/ 	.word	index@(_Z8multiplyPiS_S_)
        /*0044*/ 	.word	0x00000000


	//----- nvinfo : EIATTR_REGCOUNT
	.align		4
.L_11:
        /*0048*/ 	.byte	0x04, 0x2f
        /*004a*/ 	.short	(.L_13 - .L_12)
	.align		4
.L_12:
        /*004c*/ 	.word	index@(_Z3modPiS_S_)
        /*0050*/ 	.word	0x0000000d


	//----- nvinfo : EIATTR_FRAME_SIZE
	.align		4
.L_13:
        /*0054*/ 	.byte	0x04, 0x11
        /*0056*/ 	.short	(.L_15 - .L_14)
	.align		4
.L_14:
        /*0058*/ 	.word	index@(_Z3modPiS_S_)
        /*005c*/ 	.word	0x00000000


	//----- nvinfo : EIATTR_MIN_STACK_SIZE
	.align		4
.L_15:
        /*0060*/ 	.byte	0x04, 0x12
        /*0062*/ 	.short	(.L_17 - .L_16)
	.align		4
.L_16:
        /*0064*/ 	.word	index@(_Z3modPiS_S_)
        /*0068*/ 	.word	0x00000000


	//----- nvinfo : EIATTR_MIN_STACK_SIZE
	.align		4
.L_17:
        /*006c*/ 	.byte	0x04, 0x12
        /*006e*/ 	.short	(.L_19 - .L_18)
	.align		4
.L_18:
        /*0070*/ 	.word	index@(_Z8multiplyPiS_S_)
        /*0074*/ 	.word	0x00000000


	//----- nvinfo : EIATTR_MIN_STACK_SIZE
	.align		4
.L_19:
        /*0078*/ 	.byte	0x04, 0x12
        /*007a*/ 	.short	(.L_21 - .L_20)
	.align		4
.L_20:
        /*007c*/ 	.word	index@(_Z8subtractPiS_S_)
        /*0080*/ 	.word	0x00000000


	//----- nvinfo : EIATTR_MIN_STACK_SIZE
	.align		4
.L_21:
        /*0084*/ 	.byte	0x04, 0x12
        /*0086*/ 	.short	(.L_23 - .L_22)
	.align		4
.L_22:
        /*0088*/ 	.word	index@(_Z3addPiS_S_)
        /*008c*/ 	.word	0x00000000
.L_23:


//--------------------- .nv.compat                --------------------------
	.section	.nv.compat,"",@"SHT_CUDA_COMPAT_INFO"
	.align	4
        /*0000*/ 	.byte	0x02, 0x09, 0x00, 0x00, 0x02, 0x02, 0x01, 0x00, 0x02, 0x05, 0x05, 0x00, 0x03, 0x07, 0x01, 0x01
        /*0010*/ 	.byte	0x02, 0x03, 0x00, 0x00, 0x02, 0x06, 0x01, 0x00, 0x04, 0x0b, 0x08, 0x00, 0x09, 0x00, 0x00, 0x00
        /*0020*/ 	.byte	0x00, 0x00, 0x00, 0x00


//--------------------- .nv.info._Z3modPiS_S_     --------------------------
	.section	.nv.info._Z3modPiS_S_,"",@"SHT_CUDA_INFO"
	.sectionflags	@""
	.align	4


	//----- nvinfo : EIATTR_CUDA_API_VERSION
	.align		4
        /*0000*/ 	.byte	0x04, 0x37
        /*0002*/ 	.short	(.L_25 - .L_24)
.L_24:
        /*0004*/ 	.word	0x00000082


	//----- nvinfo : EIATTR_KPARAM_INFO
	.align		4
.L_25:
        /*0008*/ 	.byte	0x04, 0x17
        /*000a*/ 	.short	(.L_27 - .L_26)
.L_26:
        /*000c*/ 	.word	0x00000000
        /*0010*/ 	.short	0x0002
        /*0012*/ 	.short	0x0010
        /*0014*/ 	.byte	0x00, 0xf5, 0x21, 0x00


	//----- nvinfo : EIATTR_KPARAM_INFO
	.align		4
.L_27:
        /*0018*/ 	.byte	0x04, 0x17
        /*001a*/ 	.short	(.L_29 - .L_28)
.L_28:
        /*001c*/ 	.word	0x00000000
        /*0020*/ 	.short	0x0001
        /*0022*/ 	.short	0x0008
        /*0024*/ 	.byte	0x00, 0xf5, 0x21, 0x00


	//----- nvinfo : EIATTR_KPARAM_INFO
	.align		4
.L_29:
        /*0028*/ 	.byte	0x04, 0x17
        /*002a*/ 	.short	(.L_31 - .L_30)
.L_30:
        /*002c*/ 	.word	0x00000000
        /*0030*/ 	.short	0x0000
        /*0032*/ 	.short	0x0000
        /*0034*/ 	.byte	0x00, 0xf5, 0x21, 0x00


	//----- nvinfo : EIATTR_SPARSE_MMA_MASK
	.align		4
.L_31:
        /*0038*/ 	.byte	0x03, 0x50
        /*003a*/ 	.short	0x0000


	//----- nvinfo : EIATTR_MAXREG_COUNT
	.align		4
        /*003c*/ 	.byte	0x03, 0x1b
        /*003e*/ 	.short	0x00ff


	//----- nvinfo : EIATTR_MERCURY_ISA_VERSION
	.align		4
        /*0040*/ 	.byte	0x03, 0x5f
        /*0042*/ 	.short	0x0101


	//----- nvinfo : EIATTR_VRC_CTA_INIT_COUNT
	.align		4
        /*0044*/ 	.byte	0x02, 0x4a
	.zero		1
	.zero		1


	//----- nvinfo : EIATTR_EXIT_INSTR_OFFSETS
	.align		4
        /*0048*/ 	.byte	0x04, 0x1c
        /*004a*/ 	.short	(.L_33 - .L_32)


	//   ....[0]....
.L_32:
        /*004c*/ 	.word	0x00000250


	//----- nvinfo : EIATTR_CBANK_PARAM_SIZE
	.align		4
.L_33:
        /*0050*/ 	.byte	0x03, 0x19
        /*0052*/ 	.short	0x0018


	//----- nvinfo : EIATTR_PARAM_CBANK
	.align		4
        /*0054*/ 	.byte	0x04, 0x0a
        /*0056*/ 	.short	(.L_35 - .L_34)
	.align		4
.L_34:
        /*0058*/ 	.word	index@(.nv.constant0._Z3modPiS_S_)
        /*005c*/ 	.short	0x0380
        /*005e*/ 	.short	0x0018


	//----- nvinfo : EIATTR_SW_WAR
	.align		4
.L_35:
        /*0060*/ 	.byte	0x04, 0x36
        /*0062*/ 	.short	(.L_37 - .L_36)
.L_36:
        /*0064*/ 	.word	0x00000008
.L_37:


//--------------------- .nv.info._Z8multiplyPiS_S_ --------------------------
	.section	.nv.info._Z8multiplyPiS_S_,"",@"SHT_CUDA_INFO"
	.sectionflags	@""
	.align	4


	//----- nvinfo : EIATTR_CUDA_API_VERSION
	.align		4
        /*0000*/ 	.byte	0x04, 0x37
        /*0002*/ 	.short	(.L_39 - .L_38)
.L_38:
        /*0004*/ 	.word	0x00000082


	//----- nvinfo : EIATTR_KPARAM_INFO
	.align		4
.L_39:
        /*0008*/ 	.byte	0x04, 0x17
        /*000a*/ 	.short	(.L_41 - .L_40)
.L_40:
        /*000c*/ 	.word	0x00000000
        /*0010*/ 	.short	0x0002
        /*0012*/ 	.short	0x0010
        /*0014*/ 	.byte	0x00, 0xf5, 0x21, 0x00


	//----- nvinfo : EIATTR_KPARAM_INFO
	.align		4
.L_41:
        /*0018*/ 	.byte	0x04, 0x17
        /*001a*/ 	.short	(.L_43 - .L_42)
.L_42:
        /*001c*/ 	.word	0x00000000
        /*0020*/ 	.short	0x0001
        /*0022*/ 	.short	0x0008
        /*0024*/ 	.byte	0x00, 0xf5, 0x21, 0x00


	//----- nvinfo : EIATTR_KPARAM_INFO
	.align		4
.L_43:
        /*0028*/ 	.byte	0x04, 0x17
        /*002a*/ 	.short	(.L_45 - .L_44)
.L_44:
        /*002c*/ 	.word	0x00000000
        /*0030*/ 	.short	0x0000
        /*0032*/ 	.short	0x0000
        /*0034*/ 	.byte	0x00, 0xf5, 0x21, 0x00


	//----- nvinfo : EIATTR_SPARSE_MMA_MASK
	.align		4
.L_45:
        /*0038*/ 	.byte	0x03, 0x50
        /*003a*/ 	.short	0x0000


	//----- nvinfo : EIATTR_MAXREG_COUNT
	.align		4
        /*003c*/ 	.byte	0x03, 0x1b
        /*003e*/ 	.short	0x00ff


	//----- nvinfo : EIATTR_MERCURY_ISA_VERSION
	.align		4
        /*0040*/ 	.byte	0x03, 0x5f
        /*0042*/ 	.short	0x0101


	//----- nvinfo : EIATTR_VRC_CTA_INIT_COUNT
	.align		4
        /*0044*/ 	.byte	0x02, 0x4a
	.zero		1
	.zero		1


	//----- nvinfo : EIATTR_EXIT_INSTR_OFFSETS
	.align		4
        /*0048*/ 	.byte	0x04, 0x1c
        /*004a*/ 	.short	(.L_47 - .L_46)


	//   ....[0]....
.L_46:
        /*004c*/ 	.word	0x00000100


	//----- nvinfo : EIATTR_CBANK_PARAM_SIZE
	.align		4
.L_47:
        /*0050*/ 	.byte	0x03, 0x19
        /*0052*/ 	.short	0x0018


	//----- nvinfo : EIATTR_PARAM_CBANK
	.align		4
        /*0054*/ 	.byte	0x04, 0x0a
        /*0056*/ 	.short	(.L_49 - .L_48)
	.align		4
.L_48:
        /*0058*/ 	.word	index@(.nv.constant0._Z8multiplyPiS_S_)
        /*005c*/ 	.short	0x0380
        /*005e*/ 	.short	0x0018


	//----- nvinfo : EIATTR_SW_WAR
	.align		4
.L_49:
        /*0060*/ 	.byte	0x04, 0x36
        /*0062*/ 	.short	(.L_51 - .L_50)
.L_50:
        /*0064*/ 	.word	0x00000008
.L_51:


//--------------------- .nv.info._Z8subtractPiS_S_ --------------------------
	.section	.nv.info._Z8subtractPiS_S_,"",@"SHT_CUDA_INFO"
	.sectionflags	@""
	.align	4


	//----- nvinfo : EIATTR_CUDA_API_VERSION
	.align		4
        /*0000*/ 	.byte	0x04, 0x37
        /*0002*/ 	.short	(.L_53 - .L_52)
.L_52:
        /*0004*/ 	.word	0x00000082


	//----- nvinfo : EIATTR_KPARAM_INFO
	.align		4
.L_53:
        /*0008*/ 	.byte	0x04, 0x17
        /*000a*/ 	.short	(.L_55 - .L_54)
.L_54:
        /*000c*/ 	.word	0x00000000
        /*0010*/ 	.short	0x0002
        /*0012*/ 	.short	0x0010
        /*0014*/ 	.byte	0x00, 0xf5, 0x21, 0x00


	//----- nvinfo : EIATTR_KPARAM_INFO
	.align		4
.L_55:
        /*0018*/ 	.byte	0x04, 0x17
        /*001a*/ 	.short	(.L_57 - .L_56)
.L_56:
        /*001c*/ 	.word	0x00000000
        /*0020*/ 	.short	0x0001
        /*0022*/ 	.short	0x0008
        /*0024*/ 	.byte	0x00, 0xf5, 0x21, 0x00


	//----- nvinfo : EIATTR_KPARAM_INFO
	.align		4
.L_57:
        /*0028*/ 	.byte	0x04, 0x17
        /*002a*/ 	.short	(.L_59 - .L_58)
.L_58:
        /*002c*/ 	.word	0x00000000
        /*0030*/ 	.short	0x0000
        /*0032*/ 	.short	0x0000
        /*0034*/ 	.byte	0x00, 0xf5, 0x21, 0x00


	//----- nvinfo : EIATTR_SPARSE_MMA_MASK
	.align		4
.L_59:
        /*0038*/ 	.byte	0x03, 0x50
        /*003a*/ 	.short	0x0000


	//----- nvinfo : EIATTR_MAXREG_COUNT
	.align		4
        /*003c*/ 	.byte	0x03, 0x1b
        /*003e*/ 	.short	0x00ff


	//----- nvinfo : EIATTR_MERCURY_ISA_VERSION
	.align		4
        /*0040*/ 	.byte	0x03, 0x5f
        /*0042*/ 	.short	0x0101


	//----- nvinfo : EIATTR_VRC_CTA_INIT_COUNT
	.align		4
        /*0044*/ 	.byte	0x02, 0x4a
	.zero		1
	.zero		1


	//----- nvinfo : EIATTR_EXIT_INSTR_OFFSETS
	.align		4
        /*0048*/ 	.byte	0x04, 0x1c
        /*004a*/ 	.short	(.L_61 - .L_60)


	//   ....[0]....
.L_60:
        /*004c*/ 	.word	0x00000100


	//----- nvinfo : EIATTR_CBANK_PARAM_SIZE
	.align		4
.L_61:
        /*0050*/ 	.byte	0x03, 0x19
        /*0052*/ 	.short	0x0018


	//----- nvinfo : EIATTR_PARAM_CBANK
	.align		4
        /*0054*/ 	.byte	0x04, 0x0a
        /*0056*/ 	.short	(.L_63 - .L_62)
	.align		4
.L_62:
        /*0058*/ 	.word	index@(.nv.constant0._Z8subtractPiS_S_)
        /*005c*/ 	.short	0x0380
        /*005e*/ 	.short	0x0018


	//----- nvinfo : EIATTR_SW_WAR
	.align		4
.L_63:
        /*0060*/ 	.byte	0x04, 0x36
        /*0062*/ 	.short	(.L_65 - .L_64)
.L_64:
        /*0064*/ 	.word	0x00000008
.L_65:


//--------------------- .nv.info._Z3addPiS_S_     --------------------------
	.section	.nv.info._Z3addPiS_S_,"",@"SHT_CUDA_INFO"
	.sectionflags	@""
	.align	4


	//----- nvinfo : EIATTR_CUDA_API_VERSION
	.align		4
        /*0000*/ 	.byte	0x04, 0x37
        /*0002*/ 	.short	(.L_67 - .L_66)
.L_66:
        /*0004*/ 	.word	0x00000082


	//----- nvinfo : EIATTR_KPARAM_INFO
	.align		4
.L_67:
        /*0008*/ 	.byte	0x04, 0x17
        /*000a*/ 	.short	(.L_69 - .L_68)
.L_68:
        /*000c*/ 	.word	0x00000000
        /*0010*/ 	.short	0x0002
        /*0012*/ 	.short	0x0010
        /*0014*/ 	.byte	0x00, 0xf5, 0x21, 0x00


	//----- nvinfo : EIATTR_KPARAM_INFO
	.align		4
.L_69:
        /*0018*/ 	.byte	0x04, 0x17
        /*001a*/ 	.short	(.L_71 - .L_70)
.L_70:
        /*001c*/ 	.word	0x00000000
        /*0020*/ 	.short	0x0001
        /*0022*/ 	.short	0x0008
        /*0024*/ 	.byte	0x00, 0xf5, 0x21, 0x00


	//----- nvinfo : EIATTR_KPARAM_INFO
	.align		4
.L_71:
        /*0028*/ 	.byte	0x04, 0x17
        /*002a*/ 	.short	(.L_73 - .L_72)
.L_72:
        /*002c*/ 	.word	0x00000000
        /*0030*/ 	.short	0x0000
        /*0032*/ 	.short	0x0000
        /*0034*/ 	.byte	0x00, 0xf5, 0x21, 0x00


	//----- nvinfo : EIATTR_SPARSE_MMA_MASK
	.align		4
.L_73:
        /*0038*/ 	.byte	0x03, 0x50
        /*003a*/ 	.short	0x0000


	//----- nvinfo : EIATTR_MAXREG_COUNT
	.align		4
        /*003c*/ 	.byte	0x03, 0x1b
        /*003e*/ 	.short	0x00ff


	//----- nvinfo : EIATTR_MERCURY_ISA_VERSION
	.align		4
        /*0040*/ 	.byte	0x03, 0x5f
        /*0042*/ 	.short	0x0101


	//----- nvinfo : EIATTR_VRC_CTA_INIT_COUNT
	.align		4
        /*0044*/ 	.byte	0x02, 0x4a
	.zero		1
	.zero		1


	//----- nvinfo : EIATTR_EXIT_INSTR_OFFSETS
	.align		4
        /*0048*/ 	.byte	0x04, 0x1c
        /*004a*/ 	.short	(.L_75 - .L_74)


	//   ....[0]....
.L_74:
        /*004c*/ 	.word	0x00000100


	//----- nvinfo : EIATTR_CBANK_PARAM_SIZE
	.align		4
.L_75:
        /*0050*/ 	.byte	0x03, 0x19
        /*0052*/ 	.short	0x0018


	//----- nvinfo : EIATTR_PARAM_CBANK
	.align		4
        /*0054*/ 	.byte	0x04, 0x0a
        /*0056*/ 	.short	(.L_77 - .L_76)
	.align		4
.L_76:
        /*0058*/ 	.word	index@(.nv.constant0._Z3addPiS_S_)
        /*005c*/ 	.short	0x0380
        /*005e*/ 	.short	0x0018


	//----- nvinfo : EIATTR_SW_WAR
	.align		4
.L_77:
        /*0060*/ 	.byte	0x04, 0x36
        /*0062*/ 	.short	(.L_79 - .L_78)
.L_78:
        /*0064*/ 	.word	0x00000008
.L_79:


//--------------------- .nv.callgraph             --------------------------
	.section	.nv.callgraph,"",@"SHT_CUDA_CALLGRAPH"
	.align	4
	.sectionentsize	8
	.align		4
        /*0000*/ 	.word	0x00000000
	.align		4
        /*0004*/ 	.word	0xffffffff
	.align		4
        /*0008*/ 	.word	0x00000000
	.align		4
        /*000c*/ 	.word	0xfffffffe
	.align		4
        /*0010*/ 	.word	0x00000000
	.align		4
        /*0014*/ 	.word	0xfffffffd
	.align		4
        /*0018*/ 	.word	0x00000000
	.align		4
        /*001c*/ 	.word	0xfffffffc


//--------------------- .text._Z3modPiS_S_        --------------------------
	.section	.text._Z3modPiS_S_,"ax",@progbits
	.align	128
        .global         _Z3modPiS_S_
        .type           _Z3modPiS_S_,@function
        .size           _Z3modPiS_S_,(.L_x_4 - _Z3modPiS_S_)
        .other          _Z3modPiS_S_,@"STO_CUDA_ENTRY STV_DEFAULT"
_Z3modPiS_S_:
.text._Z3modPiS_S_:
[----:B------:R-:W-:Y:S01]  /*0000*/  LDC R1, c[0x0][0x37c] ;  /* 0x0000df00ff017b82 */ /* 0x000fe20000000800 */
[----:B------:R-:W0:Y:S07]  /*0010*/  S2R R5, SR_TID.X ;  /* 0x0000000000057919 */ /* 0x000e2e0000002100 */
[----:B------:R-:W0:Y:S01]  /*0020*/  S2UR UR6, SR_CTAID.X ;  /* 0x00000000000679c3 */ /* 0x000e220000002500 */
[----:B------:R-:W1:Y:S07]  /*0030*/  LDCU.64 UR4, c[0x0][0x358] ;  /* 0x00006b00ff0477ac */ /* 0x000e6e0008000a00 */
[----:B------:R-:W0:Y:S08]  /*0040*/  LDC R0, c[0x0][0x360] ;  /* 0x0000d800ff007b82 */ /* 0x000e300000000800 */
[----:B------:R-:W2:Y:S01]  /*0050*/  LDC.64 R2, c[0x0][0x388] ;  /* 0x0000e200ff027b82 */ /* 0x000ea20000000a00 */
[----:B0-----:R-:W-:-:S07]  /*0060*/  IMAD R0, R0, UR6, R5 ;  /* 0x0000000600007c24 */ /* 0x001fce000f8e0205 */
[----:B------:R-:W0:Y:S01]  /*0070*/  LDC.64 R4, c[0x0][0x380] ;  /* 0x0000e000ff047b82 */ /* 0x000e220000000a00 */
[----:B--2---:R-:W-:-:S06]  /*0080*/  IMAD.WIDE.U32 R2, R0, 0x4, R2 ;  /* 0x0000000400027825 */ /* 0x004fcc00078e0002 */
[----:B-1----:R-:W2:Y:S01]  /*0090*/  LDG.E R2, desc[UR4][R2.64] ;  /* 0x0000000402027981 */ /* 0x002ea2000c1e1900 */
[----:B0-----:R-:W-:-:S05]  /*00a0*/  IMAD.WIDE.U32 R4, R0, 0x4, R4 ;  /* 0x0000000400047825 */ /* 0x001fca00078e0004 */
[----:B------:R0:W3:Y:S01]  /*00b0*/  LDG.E R8, desc[UR4][R4.64] ;  /* 0x0000000404087981 */ /* 0x0000e2000c1e1900 */
[-C--:B--2---:R-:W-:Y:S02]  /*00c0*/  IABS R10, R2.reuse ;  /* 0x00000002000a7213 */ /* 0x084fe40000000000 */
[----:B0-----:R-:W-:Y:S02]  /*00d0*/  IABS R5, R2 ;  /* 0x0000000200057213 */ /* 0x001fe40000000000 */
[----:B------:R-:W0:Y:S01]  /*00e0*/  I2F.RP R9, R10 ;  /* 0x0000000a00097306 */ /* 0x000e220000209400 */
[----:B---3--:R-:W-:-:S07]  /*00f0*/  IABS R4, R8 ;  /* 0x0000000800047213 */ /* 0x008fce0000000000 */
[----:B0-----:R-:W0:Y:S01]  /*0100*/  MUFU.RCP R9, R9 ;  /* 0x0000000900097308 */ /* 0x001e220000001000 */
[----:B------:R-:W-:Y:S02]  /*0110*/  ISETP.GE.AND P2, PT, R8, RZ, PT ;  /* 0x000000ff0800720c */ /* 0x000fe40003f46270 */
[----:B0-----:R-:W-:-:S05]  /*0120*/  IADD3 R6, PT, PT, R9, 0xffffffe, RZ ;  /* 0x0ffffffe09067810 */ /* 0x001fca0007ffe0ff */
[----:B------:R0:W1:Y:S02]  /*0130*/  F2I.FTZ.U32.TRUNC.NTZ R7, R6 ;  /* 0x0000000600077305 */ /* 0x000064000021f000 */
[----:B0-----:R-:W-:Y:S01]  /*0140*/  IMAD.MOV.U32 R6, RZ, RZ, RZ ;  /* 0x000000ffff067224 */ /* 0x001fe200078e00ff */
[----:B-1----:R-:W-:-:S05]  /*0150*/  IADD3 R3, PT, PT, RZ, -R7, RZ ;  /* 0x80000007ff037210 */ /* 0x002fca0007ffe0ff */
[----:B------:R-:W-:-:S04]  /*0160*/  IMAD R3, R3, R10, RZ ;  /* 0x0000000a03037224 */ /* 0x000fc800078e02ff */
[----:B------:R-:W-:Y:S01]  /*0170*/  IMAD.HI.U32 R7, R7, R3, R6 ;  /* 0x0000000307077227 */ /* 0x000fe200078e0006 */
[----:B------:R-:W-:-:S05]  /*0180*/  IADD3 R3, PT, PT, RZ, -R5, RZ ;  /* 0x80000005ff037210 */ /* 0x000fca0007ffe0ff */
[----:B------:R-:W-:-:S04]  /*0190*/  IMAD.HI.U32 R7, R7, R4, RZ ;  /* 0x0000000407077227 */ /* 0x000fc800078e00ff */
[----:B------:R-:W-:Y:S02]  /*01a0*/  IMAD R7, R7, R3, R4 ;  /* 0x0000000307077224 */ /* 0x000fe400078e0204 */
[----:B------:R-:W0:Y:S03]  /*01b0*/  LDC.64 R4, c[0x0][0x390] ;  /* 0x0000e400ff047b82 */ /* 0x000e260000000a00 */
[----:B------:R-:W-:-:S13]  /*01c0*/  ISETP.GT.U32.AND P0, PT, R10, R7, PT ;  /* 0x000000070a00720c */ /* 0x000fda0003f04070 */
[----:B------:R-:W-:Y:S01]  /*01d0*/  @!P0 IMAD.IADD R7, R7, 0x1, -R10 ;  /* 0x0000000107078824 */ /* 0x000fe200078e0a0a */
[----:B------:R-:W-:-:S04]  /*01e0*/  ISETP.NE.AND P0, PT, R2, RZ, PT ;  /* 0x000000ff0200720c */ /* 0x000fc80003f05270 */
[----:B------:R-:W-:Y:S01]  /*01f0*/  ISETP.GT.U32.AND P1, PT, R10, R7, PT ;  /* 0x000000070a00720c */ /* 0x000fe20003f24070 */
[----:B0-----:R-:W-:-:S12]  /*0200*/  IMAD.WIDE.U32 R4, R0, 0x4, R4 ;  /* 0x0000000400047825 */ /* 0x001fd800078e0004 */
[----:B------:R-:W-:-:S05]  /*0210*/  @!P1 IADD3 R7, PT, PT, R7, -R10, RZ ;  /* 0x8000000a07079210 */ /* 0x000fca0007ffe0ff */
[----:B------:R-:W-:Y:S01]  /*0220*/  @!P2 IMAD.MOV R7, RZ, RZ, -R7 ;  /* 0x000000ffff07a224 */ /* 0x000fe200078e0a07 */
[----:B------:R-:W-:-:S05]  /*0230*/  @!P0 LOP3.LUT R7, RZ, R2, RZ, 0x33, !PT ;  /* 0x00000002ff078212 */ /* 0x000fca00078e33ff */
[----:B------:R-:W-:Y:S01]  /*0240*/  STG.E desc[UR4][R4.64], R7 ;  /* 0x0000000704007986 */ /* 0x000fe2000c101904 */
[----:B------:R-:W-:Y:S05]  /*0250*/  EXIT ;  /* 0x000000000000794d */ /* 0x000fea0003800000 */
.L_x_0:
[----:B------:R-:W-:-:S00]  /*0260*/  BRA `(.L_x_0) ;  /* 0xfffffffc00fc7947 */ /* 0x000fc0000383ffff */
[----:B------:R-:W-:-:S00]  /*0270*/  NOP ;  /* 0x0000000000007918 */ /* 0x000fc00000000000 */
        /* <DEDUP_REMOVED lines=8> */
.L_x_4:


//--------------------- .text._Z8multiplyPiS_S_   --------------------------
	.section	.text._Z8multiplyPiS_S_,"ax",@progbits
	.align	128
        .global         _Z8multiplyPiS_S_
        .type           _Z8multiplyPiS_S_,@function
        .size           _Z8multiplyPiS_S_,(.L_x_5 - _Z8multiplyPiS_S_)
        .other          _Z8multiplyPiS_S_,@"STO_CUDA_ENTRY STV_DEFAULT"
_Z8multiplyPiS_S_:
.text._Z8multiplyPiS_S_:
[----:B------:R-:W-:Y:S01]  /*0000*/  LDC R1, c[0x0][0x37c] ;  /* 0x0000df00ff017b82 */ /* 0x000fe20000000800 */
[----:B------:R-:W0:Y:S07]  /*0010*/  S2R R0, SR_TID.X ;  /* 0x0000000000007919 */ /* 0x000e2e0000002100 */
[----:B------:R-:W0:Y:S01]  /*0020*/  S2UR UR6, SR_CTAID.X ;  /* 0x00000000000679c3 */ /* 0x000e220000002500 */
[----:B------:R-:W1:Y:S07]  /*0030*/  LDCU.64 UR4, c[0x0][0x358] ;  /* 0x00006b00ff0477ac */ /* 0x000e6e0008000a00 */
[----:B------:R-:W0:Y:S08]  /*0040*/  LDC R9, c[0x0][0x360] ;  /* 0x0000d800ff097b82 */ /* 0x000e300000000800 */
[----:B------:R-:W2:Y:S08]  /*0050*/  LDC.64 R2, c[0x0][0x380] ;  /* 0x0000e000ff027b82 */ /* 0x000eb00000000a00 */
[----:B------:R-:W3:Y:S01]  /*0060*/  LDC.64 R4, c[0x0][0x388] ;  /* 0x0000e200ff047b82 */ /* 0x000ee20000000a00 */
[----:B0-----:R-:W-:-:S07]  /*0070*/  IMAD R9, R9, UR6, R0 ;  /* 0x0000000609097c24 */ /* 0x001fce000f8e0200 */
[----:B------:R-:W0:Y:S01]  /*0080*/  LDC.64 R6, c[0x0][0x390] ;  /* 0x0000e400ff067b82 */ /* 0x000e220000000a00 */
[----:B--2---:R-:W-:-:S06]  /*0090*/  IMAD.WIDE.U32 R2, R9, 0x4, R2 ;  /* 0x0000000409027825 */ /* 0x004fcc00078e0002 */
[----:B-1----:R-:W2:Y:S01]  /*00a0*/  LDG.E R2, desc[UR4][R2.64] ;  /* 0x0000000402027981 */ /* 0x002ea2000c1e1900 */
[----:B---3--:R-:W-:-:S06]  /*00b0*/  IMAD.WIDE.U32 R4, R9, 0x4, R4 ;  /* 0x0000000409047825 */ /* 0x008fcc00078e0004 */
[----:B------:R-:W2:Y:S01]  /*00c0*/  LDG.E R5, desc[UR4][R4.64] ;  /* 0x0000000404057981 */ /* 0x000ea2000c1e1900 */
[----:B0-----:R-:W-:-:S04]  /*00d0*/  IMAD.WIDE.U32 R6, R9, 0x4, R6 ;  /* 0x0000000409067825 */ /* 0x001fc800078e0006 */
[----:B--2---:R-:W-:-:S05]  /*00e0*/  IMAD R9, R2, R5, RZ ;  /* 0x0000000502097224 */ /* 0x004fca00078e02ff */
[----:B------:R-:W-:Y:S01]  /*00f0*/  STG.E desc[UR4][R6.64], R9 ;  /* 0x0000000906007986 */ /* 0x000fe2000c101904 */
[----:B------:R-:W-:Y:S05]  /*0100*/  EXIT ;  /* 0x000000000000794d */ /* 0x000fea0003800000 */
.L_x_1:
        /* <DEDUP_REMOVED lines=15> */
.L_x_5:


//--------------------- .text._Z8subtractPiS_S_   --------------------------
	.section	.text._Z8subtractPiS_S_,"ax",@progbits
	.align	128
        .global         _Z8subtractPiS_S_
        .type           _Z8subtractPiS_S_,@function
        .size           _Z8subtractPiS_S_,(.L_x_6 - _Z8subtractPiS_S_)
        .other          _Z8subtractPiS_S_,@"STO_CUDA_ENTRY STV_DEFAULT"
_Z8subtractPiS_S_:
.text._Z8subtractPiS_S_:
        /* <DEDUP_REMOVED lines=13> */
[----:B0-----:R-:W-:Y:S01]  /*00d0*/  IMAD.WIDE.U32 R6, R9, 0x4, R6 ;  /* 0x0000000409067825 */ /* 0x001fe200078e0006 */
[----:B--2---:R-:W-:-:S05]  /*00e0*/  IADD3 R9, PT, PT, R2, -R5, RZ ;  /* 0x8000000502097210 */ /* 0x004fca0007ffe0ff */
[----:B------:R-:W-:Y:S01]  /*00f0*/  STG.E desc[UR4][R6.64], R9 ;  /* 0x0000000906007986 */ /* 0x000fe2000c101904 */
[----:B------:R-:W-:Y:S05]  /*0100*/  EXIT ;  /* 0x000000000000794d */ /* 0x000fea0003800000 */
.L_x_2:
        /* <DEDUP_REMOVED lines=15> */
.L_x_6:


//--------------------- .text._Z3addPiS_S_        --------------------------
	.section	.text._Z3addPiS_S_,"ax",@progbits
	.align	128
        .global         _Z3addPiS_S_
        .type           _Z3addPiS_S_,@function
        .size           _Z3addPiS_S_,(.L_x_7 - _Z3addPiS_S_)
        .other          _Z3addPiS_S_,@"STO_CUDA_ENTRY STV_DEFAULT"
_Z3addPiS_S_:
.text._Z3addPiS_S_:
        /* <DEDUP_REMOVED lines=14> */
[----:B--2---:R-:W-:-:S05]  /*00e0*/  IADD3 R9, PT, PT, R2, R5, RZ ;  /* 0x0000000502097210 */ /* 0x004fca0007ffe0ff */
[----:B------:R-:W-:Y:S01]  /*00f0*/  STG.E desc[UR4][R6.64], R9 ;  /* 0x0000000906007986 */ /* 0x000fe2000c101904 */
[----:B------:R-:W-:Y:S05]  /*0100*/  EXIT ;  /* 0x000000000000794d */ /* 0x000fea0003800000 */
.L_x_3:
        /* <DEDUP_REMOVED lines=15> */
.L_x_7:


//--------------------- .nv.shared.reserved.0     --------------------------
	.section	.nv.shared.reserved.0,"aw",@nobits
	.weak		__nv_reservedSMEM_offset_0_alias
	.size		__nv_reservedSMEM_offset_0_alias, 0, 64
	.other		__nv_reservedSMEM_offset_0_alias,@"STO_CUDA_RESERVED_SHARED STV_DEFAULT"
__nv_reservedSMEM_offset_0_alias:
	.zero		0
	.zero		64


//--------------------- .nv.constant0._Z3modPiS_S_ --------------------------
	.section	.nv.constant0._Z3modPiS_S_,"a",@progbits
	.sectionflags	@""
	.align	4
.nv.constant0._Z3modPiS_S_:
	.zero		920


//--------------------- .nv.constant0._Z8multiplyPiS_S_ --------------------------
	.section	.nv.constant0._Z8multiplyPiS_S_,"a",@progbits
	.sectionflags	@""
	.align	4
.nv.constant0._Z8multiplyPiS_S_:
	.zero		920


//--------------------- .nv.constant0._Z8subtractPiS_S_ --------------------------
	.section	.nv.constant0._Z8subtractPiS_S_,"a",@progbits
	.sectionflags	@""
	.align	4
.nv.constant0._Z8subtractPiS_S_:
	.zero		920


//--------------------- .nv.constant0._Z3addPiS_S_ --------------------------
	.section	.nv.constant0._Z3addPiS_S_,"a",@progbits
	.sectionflags	@""
	.align	4
.nv.constant0._Z3addPiS_S_:
	.zero		920


//--------------------- SYMBOLS --------------------------

	.type		.nv.reservedSmem.offset0,@object
	.size		.nv.reservedSmem.offset0,0x4
